	.headerflags	@"EF_CUDA_TEXMODE_UNIFIED EF_CUDA_64BIT_ADDRESS EF_CUDA_ACCELERATORS EF_CUDA_SM90 EF_CUDA_VIRTUAL_SM(EF_CUDA_SM90)"
	.elftype	@"ET_EXEC"


//--------------------- .nv.info                  --------------------------
	.section	.nv.info,"",@"SHT_CUDA_INFO"
	.align	4


	//----- nvinfo : EIATTR_REGCOUNT
	.align		4
        /*0000*/ 	.byte	0x04, 0x2f
        /*0002*/ 	.short	(.L_1 - .L_0)
	.align		4
.L_0:
        /*0004*/ 	.word	index@(triton_poi_fused_max_pool2d_with_indices_17)
        /*0008*/ 	.word	0x00000010


	//----- nvinfo : EIATTR_MIN_STACK_SIZE
	.align		4
.L_1:
        /*000c*/ 	.byte	0x04, 0x12
        /*000e*/ 	.short	(.L_3 - .L_2)
	.align		4
.L_2:
        /*0010*/ 	.word	index@(triton_poi_fused_max_pool2d_with_indices_17)
        /*0014*/ 	.word	0x00000000


	//----- nvinfo : EIATTR_FRAME_SIZE
	.align		4
.L_3:
        /*0018*/ 	.byte	0x04, 0x11
        /*001a*/ 	.short	(.L_5 - .L_4)
	.align		4
.L_4:
        /*001c*/ 	.word	index@(triton_poi_fused_max_pool2d_with_indices_17)
        /*0020*/ 	.word	0x00000000


	//----- nvinfo : EIATTR_MIN_STACK_SIZE
	.align		4
.L_5:
        /*0024*/ 	.byte	0x04, 0x12
        /*0026*/ 	.short	(.L_7 - .L_6)
	.align		4
.L_6:
        /*0028*/ 	.word	index@(triton_poi_fused_max_pool2d_with_indices_17)
        /*002c*/ 	.word	0x00000000
.L_7:


//--------------------- .nv.info.triton_poi_fused_max_pool2d_with_indices_17 --------------------------
	.section	.nv.info.triton_poi_fused_max_pool2d_with_indices_17,"",@"SHT_CUDA_INFO"
	.sectionflags	@""
	.align	4


	//----- nvinfo : EIATTR_CUDA_API_VERSION
	.align		4
        /*0000*/ 	.byte	0x04, 0x37
        /*0002*/ 	.short	(.L_9 - .L_8)
.L_8:
        /*0004*/ 	.word	0x0000007c


	//----- nvinfo : EIATTR_KPARAM_INFO
	.align		4
.L_9:
        /*0008*/ 	.byte	0x04, 0x17
        /*000a*/ 	.short	(.L_11 - .L_10)
.L_10:
        /*000c*/ 	.word	0x00000000
        /*0010*/ 	.short	0x0002
        /*0012*/ 	.short	0x0010
        /*0014*/ 	.byte	0x00, 0xf0, 0x11, 0x00


	//----- nvinfo : EIATTR_KPARAM_INFO
	.align		4
.L_11:
        /*0018*/ 	.byte	0x04, 0x17
        /*001a*/ 	.short	(.L_13 - .L_12)
.L_12:
        /*001c*/ 	.word	0x00000000
        /*0020*/ 	.short	0x0001
        /*0022*/ 	.short	0x0008
        /*0024*/ 	.byte	0x00, 0xf4, 0x21, 0x00


	//----- nvinfo : EIATTR_KPARAM_INFO
	.align		4
.L_13:
        /*0028*/ 	.byte	0x04, 0x17
        /*002a*/ 	.short	(.L_15 - .L_14)
.L_14:
        /*002c*/ 	.word	0x00000000
        /*0030*/ 	.short	0x0000
        /*0032*/ 	.short	0x0000
        /*0034*/ 	.byte	0x00, 0xf4, 0x21, 0x00


	//----- nvinfo : EIATTR_SPARSE_MMA_MASK
	.align		4
.L_15:
        /*0038*/ 	.byte	0x03, 0x50
        /*003a*/ 	.short	0x0000


	//----- nvinfo : EIATTR_MAXREG_COUNT
	.align		4
        /*003c*/ 	.byte	0x03, 0x1b
        /*003e*/ 	.short	0x00ff


	//----- nvinfo : EIATTR_EXIT_INSTR_OFFSETS
	.align		4
        /*0040*/ 	.byte	0x04, 0x1c
        /*0042*/ 	.short	(.L_17 - .L_16)


	//   ....[0]....
.L_16:
        /*0044*/ 	.word	0x000002e0


	//----- nvinfo : EIATTR_REQNTID
	.align		4
.L_17:
        /*0048*/ 	.byte	0x04, 0x10
        /*004a*/ 	.short	(.L_19 - .L_18)
.L_18:
        /*004c*/ 	.word	0x00000080
        /*0050*/ 	.word	0x00000001
        /*0054*/ 	.word	0x00000001


	//----- nvinfo : EIATTR_CBANK_PARAM_SIZE
	.align		4
.L_19:
        /*0058*/ 	.byte	0x03, 0x19
        /*005a*/ 	.short	0x0014


	//----- nvinfo : EIATTR_PARAM_CBANK
	.align		4
        /*005c*/ 	.byte	0x04, 0x0a
        /*005e*/ 	.short	(.L_21 - .L_20)
	.align		4
.L_20:
        /*0060*/ 	.word	index@(.nv.constant0.triton_poi_fused_max_pool2d_with_indices_17)
        /*0064*/ 	.short	0x0210
        /*0066*/ 	.short	0x0014


	//----- nvinfo : EIATTR_SW_WAR
	.align		4
.L_21:
        /*0068*/ 	.byte	0x04, 0x36
        /*006a*/ 	.short	(.L_23 - .L_22)
.L_22:
        /*006c*/ 	.word	0x00000008
.L_23:


//--------------------- .nv.callgraph             --------------------------
	.section	.nv.callgraph,"",@"SHT_CUDA_CALLGRAPH"
	.align	4
	.sectionentsize	8
	.align		4
        /*0000*/ 	.word	0x00000000
	.align		4
        /*0004*/ 	.word	0xffffffff
	.align		4
        /*0008*/ 	.word	0x00000000
	.align		4
        /*000c*/ 	.word	0xfffffffe
	.align		4
        /*0010*/ 	.word	0x00000000
	.align		4
        /*0014*/ 	.word	0xfffffffd
	.align		4
        /*0018*/ 	.word	0x00000000
	.align		4
        /*001c*/ 	.word	0xfffffffc


//--------------------- .text.triton_poi_fused_max_pool2d_with_indices_17 --------------------------
	.section	.text.triton_poi_fused_max_pool2d_with_indices_17,"ax",@progbits
	.align	128
        .global         triton_poi_fused_max_pool2d_with_indices_17
        .type           triton_poi_fused_max_pool2d_with_indices_17,@function
        .size           triton_poi_fused_max_pool2d_with_indices_17,(.L_x_1 - triton_poi_fused_max_pool2d_with_indices_17)
        .other          triton_poi_fused_max_pool2d_with_indices_17,@"STO_CUDA_ENTRY STV_DEFAULT"
triton_poi_fused_max_pool2d_with_indices_17:
.text.triton_poi_fused_max_pool2d_with_indices_17:
[----:B------:R-:W-:Y:S01]  /*0000*/  LDC R1, c[0x0][0x28] ;  /* 0x00000a00ff017b82 */ /* 0x000fe20000000800 */
[----:B------:R-:W1:Y:S01]  /*0010*/  S2R R0, SR_TID.X ;  /* 0x0000000000007919 */ /* 0x000e620000002100 */
[----:B------:R-:W-:Y:S01]  /*0020*/  ULDC.64 UR4, c[0x0][0x208] ;  /* 0x0000820000047ab9 */ /* 0x000fe20000000a00 */
[----:B------:R-:W-:Y:S01]  /*0030*/  ULDC.64 UR6, c[0x0][0x218] ;  /* 0x0000860000067ab9 */ /* 0x000fe20000000a00 */
[----:B------:R-:W2:Y:S01]  /*0040*/  S2R R3, SR_CTAID.X ;  /* 0x0000000000037919 */ /* 0x000ea20000002500 */
[----:B-1----:R-:W-:Y:S02]  /*0050*/  LOP3.LUT R0, R0, 0x7f, RZ, 0xc0, !PT ;  /* 0x0000007f00007812 */ /* 0x002fe400078ec0ff */
[----:B--2---:R-:W-:-:S03]  /*0060*/  SHF.R.S32.HI R5, RZ, 0x18, R3 ;  /* 0x00000018ff057819 */ /* 0x004fc60000011403 */
[----:B------:R-:W-:Y:S01]  /*0070*/  IMAD R0, R3, 0x80, R0 ;  /* 0x0000008003007824 */ /* 0x000fe200078e0200 */
[----:B------:R-:W-:-:S04]  /*0080*/  SGXT R5, R5, 0x1 ;  /* 0x000000010505781a */ /* 0x000fc80000000200 */
[----:B------:R-:W-:Y:S02]  /*0090*/  SHF.R.S32.HI R3, RZ, 0x1f, R0 ;  /* 0x0000001fff037819 */ /* 0x000fe40000011400 */
[-C--:B------:R-:W-:Y:S02]  /*00a0*/  LEA.HI R6, R5, R0.reuse, RZ, 0x8 ;  /* 0x0000000005067211 */ /* 0x080fe400078f40ff */
[----:B------:R-:W-:Y:S02]  /*00b0*/  LEA.HI R4, R3, R0, RZ, 0x4 ;  /* 0x0000000003047211 */ /* 0x000fe400078f20ff */
[----:B------:R-:W1:Y:S01]  /*00c0*/  LDC.64 R2, c[0x0][0x210] ;  /* 0x00008400ff027b82 */ /* 0x000e620000000a00 */
[----:B------:R-:W-:Y:S01]  /*00d0*/  IMAD.SHL.U32 R7, R6, 0x4, RZ ;  /* 0x0000000406077824 */ /* 0x000fe200078e00ff */
[----:B------:R-:W-:-:S04]  /*00e0*/  SHF.R.S32.HI R5, RZ, 0x4, R4 ;  /* 0x00000004ff057819 */ /* 0x000fc80000011404 */
[----:B------:R-:W-:Y:S02]  /*00f0*/  LEA.HI R6, R5, R5, RZ, 0x4 ;  /* 0x0000000505067211 */ /* 0x000fe400078f20ff */
[----:B------:R-:W-:Y:S02]  /*0100*/  LOP3.LUT R8, R7, 0xfffffc00, RZ, 0xc0, !PT ;  /* 0xfffffc0007087812 */ /* 0x000fe400078ec0ff */
[----:B------:R-:W-:Y:S02]  /*0110*/  LOP3.LUT R7, R4, 0xfffffff0, RZ, 0xc0, !PT ;  /* 0xfffffff004077812 */ /* 0x000fe400078ec0ff */
[----:B------:R-:W-:Y:S02]  /*0120*/  LOP3.LUT R6, R6, 0x7fffff0, RZ, 0xc0, !PT ;  /* 0x07fffff006067812 */ /* 0x000fe400078ec0ff */
[----:B------:R-:W-:-:S03]  /*0130*/  IADD3 R7, R8, R0, -R7 ;  /* 0x0000000008077210 */ /* 0x000fc60007ffe807 */
[----:B------:R-:W-:-:S04]  /*0140*/  IMAD.IADD R6, R5, 0x1, -R6 ;  /* 0x0000000105067824 */ /* 0x000fc800078e0a06 */
[----:B------:R-:W-:-:S04]  /*0150*/  IMAD R11, R6, 0x20, R7 ;  /* 0x00000020060b7824 */ /* 0x000fc800078e0207 */
[C---:B------:R-:W-:Y:S02]  /*0160*/  VIADD R7, R11.reuse, 0x10 ;  /* 0x000000100b077836 */ /* 0x040fe40000000000 */
[----:B-1----:R-:W-:-:S04]  /*0170*/  IMAD.WIDE R4, R11, 0x4, R2 ;  /* 0x000000040b047825 */ /* 0x002fc800078e0202 */
[--C-:B------:R-:W-:Y:S02]  /*0180*/  IMAD.WIDE R6, R7, 0x4, R2.reuse ;  /* 0x0000000407067825 */ /* 0x100fe400078e0202 */
[----:B------:R-:W2:Y:S02]  /*0190*/  LDG.E R4, desc[UR4][R4.64] ;  /* 0x0000000404047981 */ /* 0x000ea4000c1e1900 */
[----:B------:R-:W-:Y:S02]  /*01a0*/  VIADD R9, R11, 0x200 ;  /* 0x000002000b097836 */ /* 0x000fe40000000000 */
[----:B------:R-:W2:Y:S02]  /*01b0*/  LDG.E R13, desc[UR4][R6.64] ;  /* 0x00000004060d7981 */ /* 0x000ea4000c1e1900 */
[----:B------:R-:W-:-:S05]  /*01c0*/  IMAD.WIDE R8, R9, 0x4, R2 ;  /* 0x0000000409087825 */ /* 0x000fca00078e0202 */
[----:B------:R-:W3:Y:S01]  /*01d0*/  LDG.E R10, desc[UR4][R8.64] ;  /* 0x00000004080a7981 */ /* 0x000ee2000c1e1900 */
[----:B------:R-:W-:-:S04]  /*01e0*/  VIADD R11, R11, 0x210 ;  /* 0x000002100b0b7836 */ /* 0x000fc80000000000 */
[----:B------:R-:W-:-:S06]  /*01f0*/  IMAD.WIDE R2, R11, 0x4, R2 ;  /* 0x000000040b027825 */ /* 0x000fcc00078e0202 */
[----:B------:R-:W4:Y:S01]  /*0200*/  LDG.E R3, desc[UR4][R2.64] ;  /* 0x0000000402037981 */ /* 0x000f22000c1e1900 */
[C---:B--2---:R-:W-:Y:S02]  /*0210*/  FSETP.GT.AND P0, PT, R13.reuse, R4, PT ;  /* 0x000000040d00720b */ /* 0x044fe40003f04000 */
[----:B------:R-:W-:Y:S02]  /*0220*/  FSETP.NAN.AND P2, PT, R13, R13, PT ;  /* 0x0000000d0d00720b */ /* 0x000fe40003f48000 */
[----:B---3--:R-:W-:-:S09]  /*0230*/  FSETP.NAN.AND P1, PT, R10, R10, PT ;  /* 0x0000000a0a00720b */ /* 0x008fd20003f28000 */
[----:B------:R-:W-:-:S04]  /*0240*/  @!P0 FSEL R13, R13, R4, P2 ;  /* 0x000000040d0d8208 */ /* 0x000fc80001000000 */
[----:B------:R-:W-:Y:S02]  /*0250*/  FSETP.GEU.AND P2, PT, R13, R10, PT ;  /* 0x0000000a0d00720b */ /* 0x000fe40003f4e000 */
[----:B------:R-:W-:Y:S02]  /*0260*/  SEL R5, RZ, 0x1, !P0 ;  /* 0x00000001ff057807 */ /* 0x000fe40004000000 */
[----:B------:R-:W-:Y:S02]  /*0270*/  @!P1 FSEL R10, R10, R13, !P2 ;  /* 0x0000000d0a0a9208 */ /* 0x000fe40005000000 */
[----:B------:R-:W-:Y:S02]  /*0280*/  IADD3 R4, P1, R0, UR6, RZ ;  /* 0x0000000600047c10 */ /* 0x000fe4000ff3e0ff */
[----:B------:R-:W-:Y:S02]  /*0290*/  SEL R6, R5, 0x2, P2 ;  /* 0x0000000205067807 */ /* 0x000fe40001000000 */
[----:B----4-:R-:W-:-:S02]  /*02a0*/  FSETP.GEU.AND P0, PT, R10, R3, PT ;  /* 0x000000030a00720b */ /* 0x010fc40003f0e000 */
[----:B------:R-:W-:Y:S02]  /*02b0*/  LEA.HI.X.SX32 R5, R0, UR7, 0x1, P1 ;  /* 0x0000000700057c11 */ /* 0x000fe400088f0eff */
[----:B------:R-:W-:-:S05]  /*02c0*/  SEL R3, R6, 0x3, P0 ;  /* 0x0000000306037807 */ /* 0x000fca0000000000 */
[----:B------:R-:W-:Y:S01]  /*02d0*/  STG.E.U8 desc[UR4][R4.64], R3 ;  /* 0x0000000304007986 */ /* 0x000fe2000c101104 */
[----:B------:R-:W-:Y:S05]  /*02e0*/  EXIT ;  /* 0x000000000000794d */ /* 0x000fea0003800000 */
.L_x_0:
[----:B------:R-:W-:-:S00]  /*02f0*/  BRA `(.L_x_0) ;  /* 0xfffffffc00fc7947 */ /* 0x000fc0000383ffff */
[----:B------:R-:W-:-:S00]  /*0300*/  NOP ;  /* 0x0000000000007918 */ /* 0x000fc00000000000 */
[----:B------:R-:W-:-:S00]  /*0310*/  NOP ;  /* 0x0000000000007918 */ /* 0x000fc00000000000 */
[----:B------:R-:W-:-:S00]  /*0320*/  NOP ;  /* 0x0000000000007918 */ /* 0x000fc00000000000 */
[----:B------:R-:W-:-:S00]  /*0330*/  NOP ;  /* 0x0000000000007918 */ /* 0x000fc00000000000 */
[----:B------:R-:W-:-:S00]  /*0340*/  NOP ;  /* 0x0000000000007918 */ /* 0x000fc00000000000 */
[----:B------:R-:W-:-:S00]  /*0350*/  NOP ;  /* 0x0000000000007918 */ /* 0x000fc00000000000 */
[----:B------:R-:W-:-:S00]  /*0360*/  NOP ;  /* 0x0000000000007918 */ /* 0x000fc00000000000 */
[----:B------:R-:W-:-:S00]  /*0370*/  NOP ;  /* 0x0000000000007918 */ /* 0x000fc00000000000 */
.L_x_1:


//--------------------- .nv.constant0.triton_poi_fused_max_pool2d_with_indices_17 --------------------------
	.section	.nv.constant0.triton_poi_fused_max_pool2d_with_indices_17,"a",@progbits
	.sectionflags	@""
	.align	4
.nv.constant0.triton_poi_fused_max_pool2d_with_indices_17:
	.zero		548
